	.headerflags	@"EF_CUDA_TEXMODE_UNIFIED EF_CUDA_64BIT_ADDRESS EF_CUDA_ACCELERATORS EF_CUDA_SM90 EF_CUDA_VIRTUAL_SM(EF_CUDA_SM90)"
	.elftype	@"ET_EXEC"


//--------------------- .nv.info                  --------------------------
	.section	.nv.info,"",@"SHT_CUDA_INFO"
	.align	4


	//----- nvinfo : EIATTR_REGCOUNT
	.align		4
        /*0000*/ 	.byte	0x04, 0x2f
        /*0002*/ 	.short	(.L_3 - .L_2)
	.align		4
.L_2:
        /*0004*/ 	.word	index@(triton_poi_fused__native_batch_norm_legit_no_training_14)
        /*0008*/ 	.word	0x00000014


	//----- nvinfo : EIATTR_FRAME_SIZE
	.align		4
.L_3:
        /*000c*/ 	.byte	0x04, 0x11
        /*000e*/ 	.short	(.L_5 - .L_4)
	.align		4
.L_4:
        /*0010*/ 	.word	index@(triton_poi_fused__native_batch_norm_legit_no_training_14)
        /*0014*/ 	.word	0x00000000


	//----- nvinfo : EIATTR_MIN_STACK_SIZE
	.align		4
.L_5:
        /*0018*/ 	.byte	0x04, 0x12
        /*001a*/ 	.short	(.L_7 - .L_6)
	.align		4
.L_6:
        /*001c*/ 	.word	index@(triton_poi_fused__native_batch_norm_legit_no_training_14)
        /*0020*/ 	.word	0x00000000
.L_7:


//--------------------- .nv.info.triton_poi_fused__native_batch_norm_legit_no_training_14 --------------------------
	.section	.nv.info.triton_poi_fused__native_batch_norm_legit_no_training_14,"",@"SHT_CUDA_INFO"
	.sectionflags	@""
	.align	4


	//----- nvinfo : EIATTR_CUDA_API_VERSION
	.align		4
        /*0000*/ 	.byte	0x04, 0x37
        /*0002*/ 	.short	(.L_9 - .L_8)
.L_8:
        /*0004*/ 	.word	0x00000080


	//----- nvinfo : EIATTR_KPARAM_INFO
	.align		4
.L_9:
        /*0008*/ 	.byte	0x04, 0x17
        /*000a*/ 	.short	(.L_11 - .L_10)
.L_10:
        /*000c*/ 	.word	0x00000000
        /*0010*/ 	.short	0x0006
        /*0012*/ 	.short	0x0030
        /*0014*/ 	.byte	0x00, 0xf4, 0x21, 0x00


	//----- nvinfo : EIATTR_KPARAM_INFO
	.align		4
.L_11:
        /*0018*/ 	.byte	0x04, 0x17
        /*001a*/ 	.short	(.L_13 - .L_12)
.L_12:
        /*001c*/ 	.word	0x00000000
        /*0020*/ 	.short	0x0005
        /*0022*/ 	.short	0x0028
        /*0024*/ 	.byte	0x00, 0xf0, 0x11, 0x00


	//----- nvinfo : EIATTR_KPARAM_INFO
	.align		4
.L_13:
        /*0028*/ 	.byte	0x04, 0x17
        /*002a*/ 	.short	(.L_15 - .L_14)
.L_14:
        /*002c*/ 	.word	0x00000000
        /*0030*/ 	.short	0x0004
        /*0032*/ 	.short	0x0020
        /*0034*/ 	.byte	0x00, 0xf4, 0x21, 0x00


	//----- nvinfo : EIATTR_KPARAM_INFO
	.align		4
.L_15:
        /*0038*/ 	.byte	0x04, 0x17
        /*003a*/ 	.short	(.L_17 - .L_16)
.L_16:
        /*003c*/ 	.word	0x00000000
        /*0040*/ 	.short	0x0003
        /*0042*/ 	.short	0x0018
        /*0044*/ 	.byte	0x00, 0xf4, 0x21, 0x00


	//----- nvinfo : EIATTR_KPARAM_INFO
	.align		4
.L_17:
        /*0048*/ 	.byte	0x04, 0x17
        /*004a*/ 	.short	(.L_19 - .L_18)
.L_18:
        /*004c*/ 	.word	0x00000000
        /*0050*/ 	.short	0x0002
        /*0052*/ 	.short	0x0010
        /*0054*/ 	.byte	0x00, 0xf4, 0x21, 0x00


	//----- nvinfo : EIATTR_KPARAM_INFO
	.align		4
.L_19:
        /*0058*/ 	.byte	0x04, 0x17
        /*005a*/ 	.short	(.L_21 - .L_20)
.L_20:
        /*005c*/ 	.word	0x00000000
        /*0060*/ 	.short	0x0001
        /*0062*/ 	.short	0x0008
        /*0064*/ 	.byte	0x00, 0xf4, 0x21, 0x00


	//----- nvinfo : EIATTR_KPARAM_INFO
	.align		4
.L_21:
        /*0068*/ 	.byte	0x04, 0x17
        /*006a*/ 	.short	(.L_23 - .L_22)
.L_22:
        /*006c*/ 	.word	0x00000000
        /*0070*/ 	.short	0x0000
        /*0072*/ 	.short	0x0000
        /*0074*/ 	.byte	0x00, 0xf4, 0x21, 0x00


	//----- nvinfo : EIATTR_SPARSE_MMA_MASK
	.align		4
.L_23:
        /*0078*/ 	.byte	0x03, 0x50
        /*007a*/ 	.short	0x0000


	//----- nvinfo : EIATTR_MAXREG_COUNT
	.align		4
        /*007c*/ 	.byte	0x03, 0x1b
        /*007e*/ 	.short	0x00ff


	//----- nvinfo : EIATTR_EXIT_INSTR_OFFSETS
	.align		4
        /*0080*/ 	.byte	0x04, 0x1c
        /*0082*/ 	.short	(.L_25 - .L_24)


	//   ....[0]....
.L_24:
        /*0084*/ 	.word	0x00000380


	//   ....[1]....
        /*0088*/ 	.word	0x000003a0


	//----- nvinfo : EIATTR_REQNTID
	.align		4
.L_25:
        /*008c*/ 	.byte	0x04, 0x10
        /*008e*/ 	.short	(.L_27 - .L_26)
.L_26:
        /*0090*/ 	.word	0x00000080
        /*0094*/ 	.word	0x00000001
        /*0098*/ 	.word	0x00000001


	//----- nvinfo : EIATTR_CBANK_PARAM_SIZE
	.align		4
.L_27:
        /*009c*/ 	.byte	0x03, 0x19
        /*009e*/ 	.short	0x0038


	//----- nvinfo : EIATTR_PARAM_CBANK
	.align		4
        /*00a0*/ 	.byte	0x04, 0x0a
        /*00a2*/ 	.short	(.L_29 - .L_28)
	.align		4
.L_28:
        /*00a4*/ 	.word	index@(.nv.constant0.triton_poi_fused__native_batch_norm_legit_no_training_14)
        /*00a8*/ 	.short	0x0210
        /*00aa*/ 	.short	0x0038


	//----- nvinfo : EIATTR_SW_WAR
	.align		4
.L_29:
        /*00ac*/ 	.byte	0x04, 0x36
        /*00ae*/ 	.short	(.L_31 - .L_30)
.L_30:
        /*00b0*/ 	.word	0x00000008
.L_31:


//--------------------- .nv.callgraph             --------------------------
	.section	.nv.callgraph,"",@"SHT_CUDA_CALLGRAPH"
	.align	4
	.sectionentsize	8
	.align		4
        /*0000*/ 	.word	0x00000000
	.align		4
        /*0004*/ 	.word	0xffffffff
	.align		4
        /*0008*/ 	.word	0x00000000
	.align		4
        /*000c*/ 	.word	0xfffffffe
	.align		4
        /*0010*/ 	.word	0x00000000
	.align		4
        /*0014*/ 	.word	0xfffffffd
	.align		4
        /*0018*/ 	.word	0x00000000
	.align		4
        /*001c*/ 	.word	0xfffffffc


//--------------------- .nv.constant4             --------------------------
	.section	.nv.constant4,"a",@progbits
	.align	8
	.align		8
.nv.constant4:
        /*0000*/ 	.dword	_$_str
	.align		8
        /*0008*/ 	.dword	_$_str_$_2


//--------------------- .text.triton_poi_fused__native_batch_norm_legit_no_training_14 --------------------------
	.section	.text.triton_poi_fused__native_batch_norm_legit_no_training_14,"ax",@progbits
	.align	128
        .global         triton_poi_fused__native_batch_norm_legit_no_training_14
        .type           triton_poi_fused__native_batch_norm_legit_no_training_14,@function
        .size           triton_poi_fused__native_batch_norm_legit_no_training_14,(.L_x_1 - triton_poi_fused__native_batch_norm_legit_no_training_14)
        .other          triton_poi_fused__native_batch_norm_legit_no_training_14,@"STO_CUDA_ENTRY STV_DEFAULT"
triton_poi_fused__native_batch_norm_legit_no_training_14:
.text.triton_poi_fused__native_batch_norm_legit_no_training_14:
[----:B------:R-:W0:Y:S01]  /*0000*/  LDC R1, c[0x0][0x28] ;  /* 0x00000a00ff017b82 */ /* 0x000e220000000800 */
[----:B------:R-:W1:Y:S07]  /*0010*/  S2R R0, SR_TID.X ;  /* 0x0000000000007919 */ /* 0x000e6e0000002100 */
[----:B------:R-:W2:Y:S01]  /*0020*/  LDC.64 R6, c[0x0][0x220] ;  /* 0x00008800ff067b82 */ /* 0x000ea20000000a00 */
[----:B------:R-:W-:Y:S01]  /*0030*/  UMOV UR4, 0xf0 ;  /* 0x000000f000047882 */ /* 0x000fe20000000000 */
[----:B------:R-:W-:Y:S01]  /*0040*/  HFMA2.MMA R12, -RZ, RZ, 0, 0 ;  /* 0x00000000ff0c7435 */ /* 0x000fe200000001ff */
[----:B------:R-:W3:Y:S01]  /*0050*/  S2R R13, SR_CTAID.X ;  /* 0x00000000000d7919 */ /* 0x000ee20000002500 */
[----:B------:R-:W-:Y:S01]  /*0060*/  USHF.R.U32 UR8, UR4, 0x4, URZ ;  /* 0x0000000404087899 */ /* 0x000fe2000800163f */
[----:B------:R-:W-:-:S03]  /*0070*/  UMOV UR9, 0x140 ;  /* 0x0000014000097882 */ /* 0x000fc60000000000 */
[----:B------:R-:W-:-:S04]  /*0080*/  ULOP3.LUT UR9, UR9, 0xf, UR8, 0xf8, !UPT ;  /* 0x0000000f09097892 */ /* 0x000fc8000f8ef808 */
[----:B------:R-:W-:Y:S01]  /*0090*/  USHF.L.U32 UR9, UR9, 0x14, URZ ;  /* 0x0000001409097899 */ /* 0x000fe2000800063f */
[----:B------:R-:W-:Y:S01]  /*00a0*/  UMOV UR8, URZ ;  /* 0x0000003f00087c82 */ /* 0x000fe20008000000 */
[----:B------:R-:W4:Y:S08]  /*00b0*/  LDC.64 R4, c[0x0][0x218] ;  /* 0x00008600ff047b82 */ /* 0x000f300000000a00 */
[----:B------:R-:W5:Y:S08]  /*00c0*/  LDC.64 R8, c[0x0][0x228] ;  /* 0x00008a00ff087b82 */ /* 0x000f700000000a00 */
[----:B------:R-:W0:Y:S01]  /*00d0*/  LDC.64 R10, c[0x0][0x230] ;  /* 0x00008c00ff0a7b82 */ /* 0x000e220000000a00 */
[----:B-1----:R-:W-:-:S02]  /*00e0*/  LOP3.LUT R0, R0, 0x7f, RZ, 0xc0, !PT ;  /* 0x0000007f00007812 */ /* 0x002fc400078ec0ff */
[----:B---3--:R-:W-:Y:S02]  /*00f0*/  SHF.R.S32.HI R2, RZ, 0x18, R13 ;  /* 0x00000018ff027819 */ /* 0x008fe4000001140d */
[----:B------:R-:W-:Y:S02]  /*0100*/  LEA R13, R13, R0, 0x7 ;  /* 0x000000000d0d7211 */ /* 0x000fe400078e38ff */
[----:B------:R-:W-:Y:S02]  /*0110*/  SGXT R0, R2, 0x1 ;  /* 0x000000010200781a */ /* 0x000fe40000000200 */
[----:B------:R-:W-:Y:S01]  /*0120*/  ISETP.GE.AND P2, PT, R13, 0x3100, PT ;  /* 0x000031000d00780c */ /* 0x000fe20003f46270 */
[----:B------:R-:W1:Y:S01]  /*0130*/  LDC.64 R2, c[0x0][0x210] ;  /* 0x00008400ff027b82 */ /* 0x000e620000000a00 */
[----:B------:R-:W-:-:S04]  /*0140*/  LEA.HI R0, R0, R13, RZ, 0x6 ;  /* 0x0000000d00007211 */ /* 0x000fc800078f30ff */
[----:B------:R-:W-:-:S04]  /*0150*/  LOP3.LUT R0, R0, 0xffffffc0, RZ, 0xc0, !PT ;  /* 0xffffffc000007812 */ /* 0x000fc800078ec0ff */
[----:B------:R-:W-:-:S05]  /*0160*/  IADD3 R15, R13, -R0, RZ ;  /* 0x800000000d0f7210 */ /* 0x000fca0007ffe0ff */
[----:B--2---:R-:W-:-:S05]  /*0170*/  IMAD.WIDE R6, R15, 0x4, R6 ;  /* 0x000000040f067825 */ /* 0x004fca00078e0206 */
[----:B------:R5:W2:Y:S01]  /*0180*/  @!P2 LDG.E.EL R12, desc[UR8][R6.64] ;  /* 0x00000008060ca981 */ /* 0x000aa2000c2e1900 */
[----:B------:R-:W-:Y:S01]  /*0190*/  HFMA2.MMA R0, -RZ, RZ, 0, 0 ;  /* 0x00000000ff007435 */ /* 0x000fe200000001ff */
[----:B------:R-:W-:Y:S01]  /*01a0*/  MOV R17, RZ ;  /* 0x000000ff00117202 */ /* 0x000fe20000000f00 */
[----:B----4-:R-:W-:Y:S01]  /*01b0*/  IMAD.WIDE R4, R15, 0x4, R4 ;  /* 0x000000040f047825 */ /* 0x010fe200078e0204 */
[----:B------:R-:W-:-:S03]  /*01c0*/  ULDC.64 UR6, c[0x0][0x208] ;  /* 0x0000820000067ab9 */ /* 0x000fc60000000a00 */
[----:B-1----:R-:W-:Y:S01]  /*01d0*/  IMAD.WIDE R2, R13, 0x4, R2 ;  /* 0x000000040d027825 */ /* 0x002fe200078e0202 */
[----:B------:R-:W-:Y:S01]  /*01e0*/  USHF.R.U32 UR4, UR4, 0x4, URZ ;  /* 0x0000000404047899 */ /* 0x000fe2000800163f */
[----:B------:R-:W-:-:S03]  /*01f0*/  UMOV UR5, 0x140 ;  /* 0x0000014000057882 */ /* 0x000fc60000000000 */
[----:B------:R-:W-:-:S04]  /*0200*/  ULOP3.LUT UR5, UR5, 0xf, UR4, 0xf8, !UPT ;  /* 0x0000000f05057892 */ /* 0x000fc8000f8ef804 */
[----:B------:R-:W-:Y:S01]  /*0210*/  USHF.L.U32 UR5, UR5, 0x14, URZ ;  /* 0x0000001405057899 */ /* 0x000fe2000800063f */
[----:B------:R-:W-:Y:S01]  /*0220*/  UMOV UR4, URZ ;  /* 0x0000003f00047c82 */ /* 0x000fe20008000000 */
[----:B------:R1:W3:Y:S01]  /*0230*/  @!P2 LDG.E.EL R17, desc[UR8][R4.64] ;  /* 0x000000080411a981 */ /* 0x0002e2000c2e1900 */
[----:B-----5:R-:W-:-:S03]  /*0240*/  IMAD.WIDE R6, R15, 0x4, R8 ;  /* 0x000000040f067825 */ /* 0x020fc600078e0208 */
[----:B------:R-:W3:Y:S01]  /*0250*/  @!P2 LDG.E R0, desc[UR6][R2.64] ;  /* 0x000000060200a981 */ /* 0x000ee2000c1e1900 */
[----:B0-----:R-:W-:Y:S01]  /*0260*/  IMAD.WIDE R8, R15, 0x4, R10 ;  /* 0x000000040f087825 */ /* 0x001fe200078e020a */
[----:B------:R-:W-:-:S06]  /*0270*/  CS2R R10, SRZ ;  /* 0x00000000000a7805 */ /* 0x000fcc000001ff00 */
[----:B------:R-:W4:Y:S04]  /*0280*/  @!P2 LDG.E.EL R10, desc[UR4][R6.64] ;  /* 0x00000004060aa981 */ /* 0x000f28000c2e1900 */
[----:B------:R-:W4:Y:S01]  /*0290*/  @!P2 LDG.E.EL R11, desc[UR4][R8.64] ;  /* 0x00000004080ba981 */ /* 0x000f22000c2e1900 */
[----:B-1----:R-:W-:Y:S01]  /*02a0*/  MOV R4, 0x3e800000 ;  /* 0x3e80000000047802 */ /* 0x002fe20000000f00 */
[----:B--2---:R-:W-:-:S04]  /*02b0*/  FADD R12, R12, 9.9999997473787516356e-06 ;  /* 0x3727c5ac0c0c7421 */ /* 0x004fc80000000000 */
[----:B------:R-:W0:Y:S01]  /*02c0*/  MUFU.SQRT R13, R12 ;  /* 0x0000000c000d7308 */ /* 0x000e220000002000 */
[----:B---3--:R-:W-:Y:S01]  /*02d0*/  FADD R0, -R17, R0 ;  /* 0x0000000011007221 */ /* 0x008fe20000000100 */
[C---:B0-----:R-:W-:Y:S02]  /*02e0*/  FSETP.GT.AND P0, PT, |R13|.reuse, 8.50705917302346158658e+37, PT ;  /* 0x7e8000000d00780b */ /* 0x041fe40003f04200 */
[----:B------:R-:W-:Y:S02]  /*02f0*/  FSETP.GEU.AND P1, PT, |R13|, 1.175494350822287508e-38, PT ;  /* 0x008000000d00780b */ /* 0x000fe40003f2e200 */
[----:B------:R-:W-:-:S09]  /*0300*/  FSEL R4, R4, 1, P0 ;  /* 0x3f80000004047808 */ /* 0x000fd20000000000 */
[----:B------:R-:W-:Y:S02]  /*0310*/  @P0 FMUL R13, R13, 0.25 ;  /* 0x3e8000000d0d0820 */ /* 0x000fe40000400000 */
[----:B------:R-:W-:Y:S02]  /*0320*/  @!P1 FMUL R4, R4, 16777216 ;  /* 0x4b80000004049820 */ /* 0x000fe40000400000 */
[----:B------:R-:W-:-:S06]  /*0330*/  @!P1 FMUL R13, R13, 16777216 ;  /* 0x4b8000000d0d9820 */ /* 0x000fcc0000400000 */
[----:B------:R-:W0:Y:S02]  /*0340*/  MUFU.RCP R13, R13 ;  /* 0x0000000d000d7308 */ /* 0x000e240000001000 */
[----:B0-----:R-:W-:-:S04]  /*0350*/  FMUL R5, R13, R4 ;  /* 0x000000040d057220 */ /* 0x001fc80000400000 */
[----:B------:R-:W-:-:S04]  /*0360*/  FMUL R0, R0, R5 ;  /* 0x0000000500007220 */ /* 0x000fc80000400000 */
[----:B----4-:R-:W-:Y:S01]  /*0370*/  FFMA R11, R0, R10, R11 ;  /* 0x0000000a000b7223 */ /* 0x010fe2000000000b */
[----:B------:R-:W-:Y:S06]  /*0380*/  @P2 EXIT ;  /* 0x000000000000294d */ /* 0x000fec0003800000 */
[----:B------:R-:W-:Y:S01]  /*0390*/  STG.E desc[UR6][R2.64], R11 ;  /* 0x0000000b02007986 */ /* 0x000fe2000c101906 */
[----:B------:R-:W-:Y:S05]  /*03a0*/  EXIT ;  /* 0x000000000000794d */ /* 0x000fea0003800000 */
.L_x_0:
[----:B------:R-:W-:-:S00]  /*03b0*/  BRA `(.L_x_0) ;  /* 0xfffffffc00fc7947 */ /* 0x000fc0000383ffff */
[----:B------:R-:W-:-:S00]  /*03c0*/  NOP ;  /* 0x0000000000007918 */ /* 0x000fc00000000000 */
        /* <DEDUP_REMOVED lines=11> */
.L_x_1:


//--------------------- .nv.global.init           --------------------------
	.section	.nv.global.init,"aw",@progbits
.nv.global.init:
	.type		_$_str,@object
	.size		_$_str,(_$_str_$_2 - _$_str)
_$_str:
        /*0000*/ 	.byte	0x5f, 0x5f, 0x43, 0x55, 0x44, 0x41, 0x5f, 0x46, 0x54, 0x5a, 0x00
	.type		_$_str_$_2,@object
	.size		_$_str_$_2,(.L_1 - _$_str_$_2)
_$_str_$_2:
        /*000b*/ 	.byte	0x5f, 0x5f, 0x43, 0x55, 0x44, 0x41, 0x5f, 0x50, 0x52, 0x45, 0x43, 0x5f, 0x53, 0x51, 0x52, 0x54
        /*001b*/ 	.byte	0x00
.L_1:


//--------------------- .nv.shared.reserved.0     --------------------------
	.section	.nv.shared.reserved.0,"aw",@nobits
	.weak		__nv_reservedSMEM_offset_0_alias
	.size		__nv_reservedSMEM_offset_0_alias, 0, 0
	.other		__nv_reservedSMEM_offset_0_alias,@"STO_CUDA_RESERVED_SHARED STV_DEFAULT"
__nv_reservedSMEM_offset_0_alias:
	.zero		0


//--------------------- .nv.constant0.triton_poi_fused__native_batch_norm_legit_no_training_14 --------------------------
	.section	.nv.constant0.triton_poi_fused__native_batch_norm_legit_no_training_14,"a",@progbits
	.sectionflags	@""
	.align	4
.nv.constant0.triton_poi_fused__native_batch_norm_legit_no_training_14:
	.zero		584


//--------------------- SYMBOLS --------------------------

	.type		.nv.reservedSmem.offset0,@object
	.size		.nv.reservedSmem.offset0,0x4
